//
// Generated by NVIDIA NVVM Compiler
//
// Compiler Build ID: CL-36424714
// Cuda compilation tools, release 13.0, V13.0.88
// Based on NVVM 20.0.0
//

.version 9.0
.target sm_100
.address_size 64

	// .globl	_Z6squarePfS_

.visible .entry _Z6squarePfS_(
	.param .u64 .ptr .align 1 _Z6squarePfS__param_0,
	.param .u64 .ptr .align 1 _Z6squarePfS__param_1
)
{


	ret;

}


// ===== COMPILED SASS (sm_100) =====

	.target	sm_100

	.elftype	@"ET_EXEC"


//--------------------- .note.nv.tkinfo           --------------------------
	.section	.note.nv.tkinfo,"",@"SHT_NOTE"
	.sectionflags	@"SHF_NOTE_NV_TKINFO"
	.tkinfo
        /*0018*/ 	.word	0x00000002
        /*0030*/ 	.string	""
        /*0030*/ 	.string	"ptxas"
        /*0030*/ 	.string	"Cuda compilation tools, release 13.0, V13.0.88"
        /*0030*/ 	.string	"Build cuda_13.0.r13.0/compiler.36424714_0"
        /*0030*/ 	.string	"-arch sm_100 -m 64 "



//--------------------- .note.nv.cuinfo           --------------------------
	.section	.note.nv.cuinfo,"",@"SHT_NOTE"
	.sectionflags	@"SHF_NOTE_NV_CUINFO"
        /*0018*/ 	.short	0x0002
        /*001a*/ 	.short	0x0064
        /*001c*/ 	.short	0x0082
	.zero		2


//--------------------- .nv.info                  --------------------------
	.section	.nv.info,"",@"SHT_CUDA_INFO"
	.align	4


	//----- nvinfo : EIATTR_REGCOUNT
	.align		4
        /*0000*/ 	.byte	0x04, 0x2f
        /*0002*/ 	.short	(.L_1 - .L_0)
	.align		4
.L_0:
        /*0004*/ 	.word	index@(_Z6squarePfS_)
        /*0008*/ 	.word	0x00000004


	//----- nvinfo : EIATTR_FRAME_SIZE
	.align		4
.L_1:
        /*000c*/ 	.byte	0x04, 0x11
        /*000e*/ 	.short	(.L_3 - .L_2)
	.align		4
.L_2:
        /*0010*/ 	.word	index@(_Z6squarePfS_)
        /*0014*/ 	.word	0x00000000


	//----- nvinfo : EIATTR_MIN_STACK_SIZE
	.align		4
.L_3:
        /*0018*/ 	.byte	0x04, 0x12
        /*001a*/ 	.short	(.L_5 - .L_4)
	.align		4
.L_4:
        /*001c*/ 	.word	index@(_Z6squarePfS_)
        /*0020*/ 	.word	0x00000000
.L_5:


//--------------------- .nv.compat                --------------------------
	.section	.nv.compat,"",@"SHT_CUDA_COMPAT_INFO"
	.align	4
        /*0000*/ 	.byte	0x02, 0x09, 0x00, 0x00, 0x02, 0x02, 0x01, 0x00, 0x02, 0x05, 0x05, 0x00, 0x03, 0x07, 0x01, 0x01
        /*0010*/ 	.byte	0x02, 0x03, 0x00, 0x00, 0x02, 0x06, 0x01, 0x00, 0x04, 0x0b, 0x08, 0x00, 0x09, 0x00, 0x00, 0x00
        /*0020*/ 	.byte	0x00, 0x00, 0x00, 0x00


//--------------------- .nv.info._Z6squarePfS_    --------------------------
	.section	.nv.info._Z6squarePfS_,"",@"SHT_CUDA_INFO"
	.sectionflags	@""
	.align	4


	//----- nvinfo : EIATTR_CUDA_API_VERSION
	.align		4
        /*0000*/ 	.byte	0x04, 0x37
        /*0002*/ 	.short	(.L_7 - .L_6)
.L_6:
        /*0004*/ 	.word	0x00000082


	//----- nvinfo : EIATTR_KPARAM_INFO
	.align		4
.L_7:
        /*0008*/ 	.byte	0x04, 0x17
        /*000a*/ 	.short	(.L_9 - .L_8)
.L_8:
        /*000c*/ 	.word	0x00000000
        /*0010*/ 	.short	0x0001
        /*0012*/ 	.short	0x0008
        /*0014*/ 	.byte	0x00, 0xf5, 0x21, 0x00


	//----- nvinfo : EIATTR_KPARAM_INFO
	.align		4
.L_9:
        /*0018*/ 	.byte	0x04, 0x17
        /*001a*/ 	.short	(.L_11 - .L_10)
.L_10:
        /*001c*/ 	.word	0x00000000
        /*0020*/ 	.short	0x0000
        /*0022*/ 	.short	0x0000
        /*0024*/ 	.byte	0x00, 0xf5, 0x21, 0x00


	//----- nvinfo : EIATTR_SPARSE_MMA_MASK
	.align		4
.L_11:
        /*0028*/ 	.byte	0x03, 0x50
        /*002a*/ 	.short	0x0000


	//----- nvinfo : EIATTR_MAXREG_COUNT
	.align		4
        /*002c*/ 	.byte	0x03, 0x1b
        /*002e*/ 	.short	0x00ff


	//----- nvinfo : EIATTR_MERCURY_ISA_VERSION
	.align		4
        /*0030*/ 	.byte	0x03, 0x5f
        /*0032*/ 	.short	0x0101


	//----- nvinfo : EIATTR_VRC_CTA_INIT_COUNT
	.align		4
        /*0034*/ 	.byte	0x02, 0x4a
	.zero		1
	.zero		1


	//----- nvinfo : EIATTR_EXIT_INSTR_OFFSETS
	.align		4
        /*0038*/ 	.byte	0x04, 0x1c
        /*003a*/ 	.short	(.L_13 - .L_12)


	//   ....[0]....
.L_12:
        /*003c*/ 	.word	0x00000010


	//----- nvinfo : EIATTR_CBANK_PARAM_SIZE
	.align		4
.L_13:
        /*0040*/ 	.byte	0x03, 0x19
        /*0042*/ 	.short	0x0010


	//----- nvinfo : EIATTR_PARAM_CBANK
	.align		4
        /*0044*/ 	.byte	0x04, 0x0a
        /*0046*/ 	.short	(.L_15 - .L_14)
	.align		4
.L_14:
        /*0048*/ 	.word	index@(.nv.constant0._Z6squarePfS_)
        /*004c*/ 	.short	0x0380
        /*004e*/ 	.short	0x0010


	//----- nvinfo : EIATTR_SW_WAR
	.align		4
.L_15:
        /*0050*/ 	.byte	0x04, 0x36
        /*0052*/ 	.short	(.L_17 - .L_16)
.L_16:
        /*0054*/ 	.word	0x00000008
.L_17:


//--------------------- .nv.callgraph             --------------------------
	.section	.nv.callgraph,"",@"SHT_CUDA_CALLGRAPH"
	.align	4
	.sectionentsize	8
	.align		4
        /*0000*/ 	.word	0x00000000
	.align		4
        /*0004*/ 	.word	0xffffffff
	.align		4
        /*0008*/ 	.word	0x00000000
	.align		4
        /*000c*/ 	.word	0xfffffffe
	.align		4
        /*0010*/ 	.word	0x00000000
	.align		4
        /*0014*/ 	.word	0xfffffffd
	.align		4
        /*0018*/ 	.word	0x00000000
	.align		4
        /*001c*/ 	.word	0xfffffffc


//--------------------- .text._Z6squarePfS_       --------------------------
	.section	.text._Z6squarePfS_,"ax",@progbits
	.align	128
        .global         _Z6squarePfS_
        .type           _Z6squarePfS_,@function
        .size           _Z6squarePfS_,(.L_x_1 - _Z6squarePfS_)
        .other          _Z6squarePfS_,@"STO_CUDA_ENTRY STV_DEFAULT"
_Z6squarePfS_:
.text._Z6squarePfS_:
[----:B------:R-:W-:Y:S01]  /*0000*/  LDC R1, c[0x0][0x37c] ;  /* 0x0000df00ff017b82 */ /* 0x000fe20000000800 */
[----:B------:R-:W-:Y:S05]  /*0010*/  EXIT ;  /* 0x000000000000794d */ /* 0x000fea0003800000 */
.L_x_0:
[----:B------:R-:W-:-:S00]  /*0020*/  BRA `(.L_x_0) ;  /* 0xfffffffc00fc7947 */ /* 0x000fc0000383ffff */
[----:B------:R-:W-:-:S00]  /*0030*/  NOP ;  /* 0x0000000000007918 */ /* 0x000fc00000000000 */
        /* <DEDUP_REMOVED lines=12> */
.L_x_1:


//--------------------- .nv.shared.reserved.0     --------------------------
	.section	.nv.shared.reserved.0,"aw",@nobits
	.weak		__nv_reservedSMEM_offset_0_alias
	.size		__nv_reservedSMEM_offset_0_alias, 0, 64
	.other		__nv_reservedSMEM_offset_0_alias,@"STO_CUDA_RESERVED_SHARED STV_DEFAULT"
__nv_reservedSMEM_offset_0_alias:
	.zero		0
	.zero		64


//--------------------- .nv.constant0._Z6squarePfS_ --------------------------
	.section	.nv.constant0._Z6squarePfS_,"a",@progbits
	.sectionflags	@""
	.align	4
.nv.constant0._Z6squarePfS_:
	.zero		912


//--------------------- SYMBOLS --------------------------

	.type		.nv.reservedSmem.offset0,@object
	.size		.nv.reservedSmem.offset0,0x4
